//
// Generated by NVIDIA NVVM Compiler
//
// Compiler Build ID: CL-36424714
// Cuda compilation tools, release 13.0, V13.0.88
// Based on NVVM 20.0.0
//

.version 9.0
.target sm_100
.address_size 64

	// .globl	_Z3a_fPfS_S_

.visible .entry _Z3a_fPfS_S_(
	.param .u64 .ptr .align 1 _Z3a_fPfS_S__param_0,
	.param .u64 .ptr .align 1 _Z3a_fPfS_S__param_1,
	.param .u64 .ptr .align 1 _Z3a_fPfS_S__param_2
)
{
	.reg .b32 	%f<4>;
	.reg .b64 	%rd<7>;

	ld.param.u64 	%rd1, [_Z3a_fPfS_S__param_0];
	ld.param.u64 	%rd2, [_Z3a_fPfS_S__param_1];
	ld.param.u64 	%rd3, [_Z3a_fPfS_S__param_2];
	cvta.to.global.u64 	%rd4, %rd1;
	cvta.to.global.u64 	%rd5, %rd3;
	cvta.to.global.u64 	%rd6, %rd2;
	ld.global.f32 	%f1, [%rd6];
	ld.global.f32 	%f2, [%rd5];
	add.rz.f32 	%f3, %f1, %f2;
	st.global.f32 	[%rd4], %f3;
	ret;

}
	// .globl	_Z5mul_fPfS_S_
.visible .entry _Z5mul_fPfS_S_(
	.param .u64 .ptr .align 1 _Z5mul_fPfS_S__param_0,
	.param .u64 .ptr .align 1 _Z5mul_fPfS_S__param_1,
	.param .u64 .ptr .align 1 _Z5mul_fPfS_S__param_2
)
{
	.reg .b32 	%f<4>;
	.reg .b64 	%rd<7>;

	ld.param.u64 	%rd1, [_Z5mul_fPfS_S__param_0];
	ld.param.u64 	%rd2, [_Z5mul_fPfS_S__param_1];
	ld.param.u64 	%rd3, [_Z5mul_fPfS_S__param_2];
	cvta.to.global.u64 	%rd4, %rd1;
	cvta.to.global.u64 	%rd5, %rd3;
	cvta.to.global.u64 	%rd6, %rd2;
	ld.global.f32 	%f1, [%rd6];
	ld.global.f32 	%f2, [%rd5];
	mul.rz.f32 	%f3, %f1, %f2;
	st.global.f32 	[%rd4], %f3;
	ret;

}
	// .globl	_Z6sqrt_fPfS_
.visible .entry _Z6sqrt_fPfS_(
	.param .u64 .ptr .align 1 _Z6sqrt_fPfS__param_0,
	.param .u64 .ptr .align 1 _Z6sqrt_fPfS__param_1
)
{
	.reg .b32 	%f<3>;
	.reg .b64 	%rd<5>;

	ld.param.u64 	%rd1, [_Z6sqrt_fPfS__param_0];
	ld.param.u64 	%rd2, [_Z6sqrt_fPfS__param_1];
	cvta.to.global.u64 	%rd3, %rd1;
	cvta.to.global.u64 	%rd4, %rd2;
	ld.global.f32 	%f1, [%rd4];
	sqrt.rz.f32 	%f2, %f1;
	st.global.f32 	[%rd3], %f2;
	ret;

}
	// .globl	_Z3a_dPdS_S_
.visible .entry _Z3a_dPdS_S_(
	.param .u64 .ptr .align 1 _Z3a_dPdS_S__param_0,
	.param .u64 .ptr .align 1 _Z3a_dPdS_S__param_1,
	.param .u64 .ptr .align 1 _Z3a_dPdS_S__param_2
)
{
	.reg .b64 	%rd<7>;
	.reg .b64 	%fd<4>;

	ld.param.u64 	%rd1, [_Z3a_dPdS_S__param_0];
	ld.param.u64 	%rd2, [_Z3a_dPdS_S__param_1];
	ld.param.u64 	%rd3, [_Z3a_dPdS_S__param_2];
	cvta.to.global.u64 	%rd4, %rd1;
	cvta.to.global.u64 	%rd5, %rd3;
	cvta.to.global.u64 	%rd6, %rd2;
	ld.global.f64 	%fd1, [%rd6];
	ld.global.f64 	%fd2, [%rd5];
	add.rz.f64 	%fd3, %fd1, %fd2;
	st.global.f64 	[%rd4], %fd3;
	ret;

}
	// .globl	_Z5mul_dPdS_S_
.visible .entry _Z5mul_dPdS_S_(
	.param .u64 .ptr .align 1 _Z5mul_dPdS_S__param_0,
	.param .u64 .ptr .align 1 _Z5mul_dPdS_S__param_1,
	.param .u64 .ptr .align 1 _Z5mul_dPdS_S__param_2
)
{
	.reg .b64 	%rd<7>;
	.reg .b64 	%fd<4>;

	ld.param.u64 	%rd1, [_Z5mul_dPdS_S__param_0];
	ld.param.u64 	%rd2, [_Z5mul_dPdS_S__param_1];
	ld.param.u64 	%rd3, [_Z5mul_dPdS_S__param_2];
	cvta.to.global.u64 	%rd4, %rd1;
	cvta.to.global.u64 	%rd5, %rd3;
	cvta.to.global.u64 	%rd6, %rd2;
	ld.global.f64 	%fd1, [%rd6];
	ld.global.f64 	%fd2, [%rd5];
	mul.rz.f64 	%fd3, %fd1, %fd2;
	st.global.f64 	[%rd4], %fd3;
	ret;

}
	// .globl	_Z6sqrt_dPdS_
.visible .entry _Z6sqrt_dPdS_(
	.param .u64 .ptr .align 1 _Z6sqrt_dPdS__param_0,
	.param .u64 .ptr .align 1 _Z6sqrt_dPdS__param_1
)
{
	.reg .b64 	%rd<5>;
	.reg .b64 	%fd<3>;

	ld.param.u64 	%rd1, [_Z6sqrt_dPdS__param_0];
	ld.param.u64 	%rd2, [_Z6sqrt_dPdS__param_1];
	cvta.to.global.u64 	%rd3, %rd1;
	cvta.to.global.u64 	%rd4, %rd2;
	ld.global.f64 	%fd1, [%rd4];
	sqrt.rz.f64 	%fd2, %fd1;
	st.global.f64 	[%rd3], %fd2;
	ret;

}


// ===== COMPILED SASS (sm_100) =====

	.target	sm_100

	.elftype	@"ET_EXEC"


//--------------------- .note.nv.tkinfo           --------------------------
	.section	.note.nv.tkinfo,"",@"SHT_NOTE"
	.sectionflags	@"SHF_NOTE_NV_TKINFO"
	.tkinfo
        /*0018*/ 	.word	0x00000002
        /*0030*/ 	.string	""
        /*0030*/ 	.string	"ptxas"
        /*0030*/ 	.string	"Cuda compilation tools, release 13.0, V13.0.88"
        /*0030*/ 	.string	"Build cuda_13.0.r13.0/compiler.36424714_0"
        /*0030*/ 	.string	"-arch sm_100 -m 64 "



//--------------------- .note.nv.cuinfo           --------------------------
	.section	.note.nv.cuinfo,"",@"SHT_NOTE"
	.sectionflags	@"SHF_NOTE_NV_CUINFO"
        /*0018*/ 	.short	0x0002
        /*001a*/ 	.short	0x0064
        /*001c*/ 	.short	0x0082
	.zero		2


//--------------------- .nv.info                  --------------------------
	.section	.nv.info,"",@"SHT_CUDA_INFO"
	.align	4


	//----- nvinfo : EIATTR_REGCOUNT
	.align		4
        /*0000*/ 	.byte	0x04, 0x2f
        /*0002*/ 	.short	(.L_1 - .L_0)
	.align		4
.L_0:
        /*0004*/ 	.word	index@(_Z3a_fPfS_S_)
        /*0008*/ 	.word	0x0000000c


	//----- nvinfo : EIATTR_FRAME_SIZE
	.align		4
.L_1:
        /*000c*/ 	.byte	0x04, 0x11
        /*000e*/ 	.short	(.L_3 - .L_2)
	.align		4
.L_2:
        /*0010*/ 	.word	index@(_Z3a_fPfS_S_)
        /*0014*/ 	.word	0x00000000


	//----- nvinfo : EIATTR_REGCOUNT
	.align		4
.L_3:
        /*0018*/ 	.byte	0x04, 0x2f
        /*001a*/ 	.short	(.L_5 - .L_4)
	.align		4
.L_4:
        /*001c*/ 	.word	index@(_Z5mul_fPfS_S_)
        /*0020*/ 	.word	0x0000000c


	//----- nvinfo : EIATTR_FRAME_SIZE
	.align		4
.L_5:
        /*0024*/ 	.byte	0x04, 0x11
        /*0026*/ 	.short	(.L_7 - .L_6)
	.align		4
.L_6:
        /*0028*/ 	.word	index@(_Z5mul_fPfS_S_)
        /*002c*/ 	.word	0x00000000


	//----- nvinfo : EIATTR_REGCOUNT
	.align		4
.L_7:
        /*0030*/ 	.byte	0x04, 0x2f
        /*0032*/ 	.short	(.L_9 - .L_8)
	.align		4
.L_8:
        /*0034*/ 	.word	index@(_Z6sqrt_fPfS_)
        /*0038*/ 	.word	0x00000009


	//----- nvinfo : EIATTR_FRAME_SIZE
	.align		4
.L_9:
        /*003c*/ 	.byte	0x04, 0x11
        /*003e*/ 	.short	(.L_11 - .L_10)
	.align		4
.L_10:
        /*0040*/ 	.word	index@($__internal_1_$__cuda_sm20_sqrt_rz_f32_slowpath)
        /*0044*/ 	.word	0x00000000


	//----- nvinfo : EIATTR_FRAME_SIZE
	.align		4
.L_11:
        /*0048*/ 	.byte	0x04, 0x11
        /*004a*/ 	.short	(.L_13 - .L_12)
	.align		4
.L_12:
        /*004c*/ 	.word	index@(_Z6sqrt_fPfS_)
        /*0050*/ 	.word	0x00000000


	//----- nvinfo : EIATTR_REGCOUNT
	.align		4
.L_13:
        /*0054*/ 	.byte	0x04, 0x2f
        /*0056*/ 	.short	(.L_15 - .L_14)
	.align		4
.L_14:
        /*0058*/ 	.word	index@(_Z3a_dPdS_S_)
        /*005c*/ 	.word	0x0000000c


	//----- nvinfo : EIATTR_FRAME_SIZE
	.align		4
.L_15:
        /*0060*/ 	.byte	0x04, 0x11
        /*0062*/ 	.short	(.L_17 - .L_16)
	.align		4
.L_16:
        /*0064*/ 	.word	index@(_Z3a_dPdS_S_)
        /*0068*/ 	.word	0x00000000


	//----- nvinfo : EIATTR_REGCOUNT
	.align		4
.L_17:
        /*006c*/ 	.byte	0x04, 0x2f
        /*006e*/ 	.short	(.L_19 - .L_18)
	.align		4
.L_18:
        /*0070*/ 	.word	index@(_Z5mul_dPdS_S_)
        /*0074*/ 	.word	0x0000000c


	//----- nvinfo : EIATTR_FRAME_SIZE
	.align		4
.L_19:
        /*0078*/ 	.byte	0x04, 0x11
        /*007a*/ 	.short	(.L_21 - .L_20)
	.align		4
.L_20:
        /*007c*/ 	.word	index@(_Z5mul_dPdS_S_)
        /*0080*/ 	.word	0x00000000


	//----- nvinfo : EIATTR_REGCOUNT
	.align		4
.L_21:
        /*0084*/ 	.byte	0x04, 0x2f
        /*0086*/ 	.short	(.L_23 - .L_22)
	.align		4
.L_22:
        /*0088*/ 	.word	index@(_Z6sqrt_dPdS_)
        /*008c*/ 	.word	0x00000013


	//----- nvinfo : EIATTR_FRAME_SIZE
	.align		4
.L_23:
        /*0090*/ 	.byte	0x04, 0x11
        /*0092*/ 	.short	(.L_25 - .L_24)
	.align		4
.L_24:
        /*0094*/ 	.word	index@($__internal_0_$__cuda_sm20_dsqrt_rz_f64)
        /*0098*/ 	.word	0x00000000


	//----- nvinfo : EIATTR_FRAME_SIZE
	.align		4
.L_25:
        /*009c*/ 	.byte	0x04, 0x11
        /*009e*/ 	.short	(.L_27 - .L_26)
	.align		4
.L_26:
        /*00a0*/ 	.word	index@(_Z6sqrt_dPdS_)
        /*00a4*/ 	.word	0x00000000


	//----- nvinfo : EIATTR_MIN_STACK_SIZE
	.align		4
.L_27:
        /*00a8*/ 	.byte	0x04, 0x12
        /*00aa*/ 	.short	(.L_29 - .L_28)
	.align		4
.L_28:
        /*00ac*/ 	.word	index@(_Z6sqrt_dPdS_)
        /*00b0*/ 	.word	0x00000000


	//----- nvinfo : EIATTR_MIN_STACK_SIZE
	.align		4
.L_29:
        /*00b4*/ 	.byte	0x04, 0x12
        /*00b6*/ 	.short	(.L_31 - .L_30)
	.align		4
.L_30:
        /*00b8*/ 	.word	index@(_Z5mul_dPdS_S_)
        /*00bc*/ 	.word	0x00000000


	//----- nvinfo : EIATTR_MIN_STACK_SIZE
	.align		4
.L_31:
        /*00c0*/ 	.byte	0x04, 0x12
        /*00c2*/ 	.short	(.L_33 - .L_32)
	.align		4
.L_32:
        /*00c4*/ 	.word	index@(_Z3a_dPdS_S_)
        /*00c8*/ 	.word	0x00000000


	//----- nvinfo : EIATTR_MIN_STACK_SIZE
	.align		4
.L_33:
        /*00cc*/ 	.byte	0x04, 0x12
        /*00ce*/ 	.short	(.L_35 - .L_34)
	.align		4
.L_34:
        /*00d0*/ 	.word	index@(_Z6sqrt_fPfS_)
        /*00d4*/ 	.word	0x00000000


	//----- nvinfo : EIATTR_MIN_STACK_SIZE
	.align		4
.L_35:
        /*00d8*/ 	.byte	0x04, 0x12
        /*00da*/ 	.short	(.L_37 - .L_36)
	.align		4
.L_36:
        /*00dc*/ 	.word	index@(_Z5mul_fPfS_S_)
        /*00e0*/ 	.word	0x00000000


	//----- nvinfo : EIATTR_MIN_STACK_SIZE
	.align		4
.L_37:
        /*00e4*/ 	.byte	0x04, 0x12
        /*00e6*/ 	.short	(.L_39 - .L_38)
	.align		4
.L_38:
        /*00e8*/ 	.word	index@(_Z3a_fPfS_S_)
        /*00ec*/ 	.word	0x00000000
.L_39:


//--------------------- .nv.compat                --------------------------
	.section	.nv.compat,"",@"SHT_CUDA_COMPAT_INFO"
	.align	4
        /*0000*/ 	.byte	0x02, 0x09, 0x00, 0x00, 0x02, 0x02, 0x01, 0x00, 0x02, 0x05, 0x05, 0x00, 0x03, 0x07, 0x01, 0x01
        /*0010*/ 	.byte	0x02, 0x03, 0x00, 0x00, 0x02, 0x06, 0x01, 0x00, 0x04, 0x0b, 0x08, 0x00, 0x01, 0x00, 0x00, 0x00
        /*0020*/ 	.byte	0x00, 0x00, 0x00, 0x00


//--------------------- .nv.info._Z6sqrt_dPdS_    --------------------------
	.section	.nv.info._Z6sqrt_dPdS_,"",@"SHT_CUDA_INFO"
	.sectionflags	@""
	.align	4


	//----- nvinfo : EIATTR_CUDA_API_VERSION
	.align		4
        /*0000*/ 	.byte	0x04, 0x37
        /*0002*/ 	.short	(.L_41 - .L_40)
.L_40:
        /*0004*/ 	.word	0x00000082


	//----- nvinfo : EIATTR_KPARAM_INFO
	.align		4
.L_41:
        /*0008*/ 	.byte	0x04, 0x17
        /*000a*/ 	.short	(.L_43 - .L_42)
.L_42:
        /*000c*/ 	.word	0x00000000
        /*0010*/ 	.short	0x0001
        /*0012*/ 	.short	0x0008
        /*0014*/ 	.byte	0x00, 0xf5, 0x21, 0x00


	//----- nvinfo : EIATTR_KPARAM_INFO
	.align		4
.L_43:
        /*0018*/ 	.byte	0x04, 0x17
        /*001a*/ 	.short	(.L_45 - .L_44)
.L_44:
        /*001c*/ 	.word	0x00000000
        /*0020*/ 	.short	0x0000
        /*0022*/ 	.short	0x0000
        /*0024*/ 	.byte	0x00, 0xf5, 0x21, 0x00


	//----- nvinfo : EIATTR_SPARSE_MMA_MASK
	.align		4
.L_45:
        /*0028*/ 	.byte	0x03, 0x50
        /*002a*/ 	.short	0x0000


	//----- nvinfo : EIATTR_MAXREG_COUNT
	.align		4
        /*002c*/ 	.byte	0x03, 0x1b
        /*002e*/ 	.short	0x00ff


	//----- nvinfo : EIATTR_MERCURY_ISA_VERSION
	.align		4
        /*0030*/ 	.byte	0x03, 0x5f
        /*0032*/ 	.short	0x0101


	//----- nvinfo : EIATTR_VRC_CTA_INIT_COUNT
	.align		4
        /*0034*/ 	.byte	0x02, 0x4a
	.zero		1
	.zero		1


	//----- nvinfo : EIATTR_EXIT_INSTR_OFFSETS
	.align		4
        /*0038*/ 	.byte	0x04, 0x1c
        /*003a*/ 	.short	(.L_47 - .L_46)


	//   ....[0]....
.L_46:
        /*003c*/ 	.word	0x000000a0


	//----- nvinfo : EIATTR_CRS_STACK_SIZE
	.align		4
.L_47:
        /*0040*/ 	.byte	0x04, 0x1e
        /*0042*/ 	.short	(.L_49 - .L_48)
.L_48:
        /*0044*/ 	.word	0x00000000


	//----- nvinfo : EIATTR_CBANK_PARAM_SIZE
	.align		4
.L_49:
        /*0048*/ 	.byte	0x03, 0x19
        /*004a*/ 	.short	0x0010


	//----- nvinfo : EIATTR_PARAM_CBANK
	.align		4
        /*004c*/ 	.byte	0x04, 0x0a
        /*004e*/ 	.short	(.L_51 - .L_50)
	.align		4
.L_50:
        /*0050*/ 	.word	index@(.nv.constant0._Z6sqrt_dPdS_)
        /*0054*/ 	.short	0x0380
        /*0056*/ 	.short	0x0010


	//----- nvinfo : EIATTR_SW_WAR
	.align		4
.L_51:
        /*0058*/ 	.byte	0x04, 0x36
        /*005a*/ 	.short	(.L_53 - .L_52)
.L_52:
        /*005c*/ 	.word	0x00000008
.L_53:


//--------------------- .nv.info._Z5mul_dPdS_S_   --------------------------
	.section	.nv.info._Z5mul_dPdS_S_,"",@"SHT_CUDA_INFO"
	.sectionflags	@""
	.align	4


	//----- nvinfo : EIATTR_CUDA_API_VERSION
	.align		4
        /*0000*/ 	.byte	0x04, 0x37
        /*0002*/ 	.short	(.L_55 - .L_54)
.L_54:
        /*0004*/ 	.word	0x00000082


	//----- nvinfo : EIATTR_KPARAM_INFO
	.align		4
.L_55:
        /*0008*/ 	.byte	0x04, 0x17
        /*000a*/ 	.short	(.L_57 - .L_56)
.L_56:
        /*000c*/ 	.word	0x00000000
        /*0010*/ 	.short	0x0002
        /*0012*/ 	.short	0x0010
        /*0014*/ 	.byte	0x00, 0xf5, 0x21, 0x00


	//----- nvinfo : EIATTR_KPARAM_INFO
	.align		4
.L_57:
        /*0018*/ 	.byte	0x04, 0x17
        /*001a*/ 	.short	(.L_59 - .L_58)
.L_58:
        /*001c*/ 	.word	0x00000000
        /*0020*/ 	.short	0x0001
        /*0022*/ 	.short	0x0008
        /*0024*/ 	.byte	0x00, 0xf5, 0x21, 0x00


	//----- nvinfo : EIATTR_KPARAM_INFO
	.align		4
.L_59:
        /*0028*/ 	.byte	0x04, 0x17
        /*002a*/ 	.short	(.L_61 - .L_60)
.L_60:
        /*002c*/ 	.word	0x00000000
        /*0030*/ 	.short	0x0000
        /*0032*/ 	.short	0x0000
        /*0034*/ 	.byte	0x00, 0xf5, 0x21, 0x00


	//----- nvinfo : EIATTR_SPARSE_MMA_MASK
	.align		4
.L_61:
        /*0038*/ 	.byte	0x03, 0x50
        /*003a*/ 	.short	0x0000


	//----- nvinfo : EIATTR_MAXREG_COUNT
	.align		4
        /*003c*/ 	.byte	0x03, 0x1b
        /*003e*/ 	.short	0x00ff


	//----- nvinfo : EIATTR_MERCURY_ISA_VERSION
	.align		4
        /*0040*/ 	.byte	0x03, 0x5f
        /*0042*/ 	.short	0x0101


	//----- nvinfo : EIATTR_VRC_CTA_INIT_COUNT
	.align		4
        /*0044*/ 	.byte	0x02, 0x4a
	.zero		1
	.zero		1


	//----- nvinfo : EIATTR_EXIT_INSTR_OFFSETS
	.align		4
        /*0048*/ 	.byte	0x04, 0x1c
        /*004a*/ 	.short	(.L_63 - .L_62)


	//   ....[0]....
.L_62:
        /*004c*/ 	.word	0x00000090


	//----- nvinfo : EIATTR_CBANK_PARAM_SIZE
	.align		4
.L_63:
        /*0050*/ 	.byte	0x03, 0x19
        /*0052*/ 	.short	0x0018


	//----- nvinfo : EIATTR_PARAM_CBANK
	.align		4
        /*0054*/ 	.byte	0x04, 0x0a
        /*0056*/ 	.short	(.L_65 - .L_64)
	.align		4
.L_64:
        /*0058*/ 	.word	index@(.nv.constant0._Z5mul_dPdS_S_)
        /*005c*/ 	.short	0x0380
        /*005e*/ 	.short	0x0018


	//----- nvinfo : EIATTR_SW_WAR
	.align		4
.L_65:
        /*0060*/ 	.byte	0x04, 0x36
        /*0062*/ 	.short	(.L_67 - .L_66)
.L_66:
        /*0064*/ 	.word	0x00000008
.L_67:


//--------------------- .nv.info._Z3a_dPdS_S_     --------------------------
	.section	.nv.info._Z3a_dPdS_S_,"",@"SHT_CUDA_INFO"
	.sectionflags	@""
	.align	4


	//----- nvinfo : EIATTR_CUDA_API_VERSION
	.align		4
        /*0000*/ 	.byte	0x04, 0x37
        /*0002*/ 	.short	(.L_69 - .L_68)
.L_68:
        /*0004*/ 	.word	0x00000082


	//----- nvinfo : EIATTR_KPARAM_INFO
	.align		4
.L_69:
        /*0008*/ 	.byte	0x04, 0x17
        /*000a*/ 	.short	(.L_71 - .L_70)
.L_70:
        /*000c*/ 	.word	0x00000000
        /*0010*/ 	.short	0x0002
        /*0012*/ 	.short	0x0010
        /*0014*/ 	.byte	0x00, 0xf5, 0x21, 0x00


	//----- nvinfo : EIATTR_KPARAM_INFO
	.align		4
.L_71:
        /*0018*/ 	.byte	0x04, 0x17
        /*001a*/ 	.short	(.L_73 - .L_72)
.L_72:
        /*001c*/ 	.word	0x00000000
        /*0020*/ 	.short	0x0001
        /*0022*/ 	.short	0x0008
        /*0024*/ 	.byte	0x00, 0xf5, 0x21, 0x00


	//----- nvinfo : EIATTR_KPARAM_INFO
	.align		4
.L_73:
        /*0028*/ 	.byte	0x04, 0x17
        /*002a*/ 	.short	(.L_75 - .L_74)
.L_74:
        /*002c*/ 	.word	0x00000000
        /*0030*/ 	.short	0x0000
        /*0032*/ 	.short	0x0000
        /*0034*/ 	.byte	0x00, 0xf5, 0x21, 0x00


	//----- nvinfo : EIATTR_SPARSE_MMA_MASK
	.align		4
.L_75:
        /*0038*/ 	.byte	0x03, 0x50
        /*003a*/ 	.short	0x0000


	//----- nvinfo : EIATTR_MAXREG_COUNT
	.align		4
        /*003c*/ 	.byte	0x03, 0x1b
        /*003e*/ 	.short	0x00ff


	//----- nvinfo : EIATTR_MERCURY_ISA_VERSION
	.align		4
        /*0040*/ 	.byte	0x03, 0x5f
        /*0042*/ 	.short	0x0101


	//----- nvinfo : EIATTR_VRC_CTA_INIT_COUNT
	.align		4
        /*0044*/ 	.byte	0x02, 0x4a
	.zero		1
	.zero		1


	//----- nvinfo : EIATTR_EXIT_INSTR_OFFSETS
	.align		4
        /*0048*/ 	.byte	0x04, 0x1c
        /*004a*/ 	.short	(.L_77 - .L_76)


	//   ....[0]....
.L_76:
        /*004c*/ 	.word	0x00000090


	//----- nvinfo : EIATTR_CBANK_PARAM_SIZE
	.align		4
.L_77:
        /*0050*/ 	.byte	0x03, 0x19
        /*0052*/ 	.short	0x0018


	//----- nvinfo : EIATTR_PARAM_CBANK
	.align		4
        /*0054*/ 	.byte	0x04, 0x0a
        /*0056*/ 	.short	(.L_79 - .L_78)
	.align		4
.L_78:
        /*0058*/ 	.word	index@(.nv.constant0._Z3a_dPdS_S_)
        /*005c*/ 	.short	0x0380
        /*005e*/ 	.short	0x0018


	//----- nvinfo : EIATTR_SW_WAR
	.align		4
.L_79:
        /*0060*/ 	.byte	0x04, 0x36
        /*0062*/ 	.short	(.L_81 - .L_80)
.L_80:
        /*0064*/ 	.word	0x00000008
.L_81:


//--------------------- .nv.info._Z6sqrt_fPfS_    --------------------------
	.section	.nv.info._Z6sqrt_fPfS_,"",@"SHT_CUDA_INFO"
	.sectionflags	@""
	.align	4


	//----- nvinfo : EIATTR_CUDA_API_VERSION
	.align		4
        /*0000*/ 	.byte	0x04, 0x37
        /*0002*/ 	.short	(.L_83 - .L_82)
.L_82:
        /*0004*/ 	.word	0x00000082


	//----- nvinfo : EIATTR_KPARAM_INFO
	.align		4
.L_83:
        /*0008*/ 	.byte	0x04, 0x17
        /*000a*/ 	.short	(.L_85 - .L_84)
.L_84:
        /*000c*/ 	.word	0x00000000
        /*0010*/ 	.short	0x0001
        /*0012*/ 	.short	0x0008
        /*0014*/ 	.byte	0x00, 0xf5, 0x21, 0x00


	//----- nvinfo : EIATTR_KPARAM_INFO
	.align		4
.L_85:
        /*0018*/ 	.byte	0x04, 0x17
        /*001a*/ 	.short	(.L_87 - .L_86)
.L_86:
        /*001c*/ 	.word	0x00000000
        /*0020*/ 	.short	0x0000
        /*0022*/ 	.short	0x0000
        /*0024*/ 	.byte	0x00, 0xf5, 0x21, 0x00


	//----- nvinfo : EIATTR_SPARSE_MMA_MASK
	.align		4
.L_87:
        /*0028*/ 	.byte	0x03, 0x50
        /*002a*/ 	.short	0x0000


	//----- nvinfo : EIATTR_MAXREG_COUNT
	.align		4
        /*002c*/ 	.byte	0x03, 0x1b
        /*002e*/ 	.short	0x00ff


	//----- nvinfo : EIATTR_MERCURY_ISA_VERSION
	.align		4
        /*0030*/ 	.byte	0x03, 0x5f
        /*0032*/ 	.short	0x0101


	//----- nvinfo : EIATTR_VRC_CTA_INIT_COUNT
	.align		4
        /*0034*/ 	.byte	0x02, 0x4a
	.zero		1
	.zero		1


	//----- nvinfo : EIATTR_EXIT_INSTR_OFFSETS
	.align		4
        /*0038*/ 	.byte	0x04, 0x1c
        /*003a*/ 	.short	(.L_89 - .L_88)


	//   ....[0]....
.L_88:
        /*003c*/ 	.word	0x00000150


	//----- nvinfo : EIATTR_CRS_STACK_SIZE
	.align		4
.L_89:
        /*0040*/ 	.byte	0x04, 0x1e
        /*0042*/ 	.short	(.L_91 - .L_90)
.L_90:
        /*0044*/ 	.word	0x00000000


	//----- nvinfo : EIATTR_CBANK_PARAM_SIZE
	.align		4
.L_91:
        /*0048*/ 	.byte	0x03, 0x19
        /*004a*/ 	.short	0x0010


	//----- nvinfo : EIATTR_PARAM_CBANK
	.align		4
        /*004c*/ 	.byte	0x04, 0x0a
        /*004e*/ 	.short	(.L_93 - .L_92)
	.align		4
.L_92:
        /*0050*/ 	.word	index@(.nv.constant0._Z6sqrt_fPfS_)
        /*0054*/ 	.short	0x0380
        /*0056*/ 	.short	0x0010


	//----- nvinfo : EIATTR_SW_WAR
	.align		4
.L_93:
        /*0058*/ 	.byte	0x04, 0x36
        /*005a*/ 	.short	(.L_95 - .L_94)
.L_94:
        /*005c*/ 	.word	0x00000008
.L_95:


//--------------------- .nv.info._Z5mul_fPfS_S_   --------------------------
	.section	.nv.info._Z5mul_fPfS_S_,"",@"SHT_CUDA_INFO"
	.sectionflags	@""
	.align	4


	//----- nvinfo : EIATTR_CUDA_API_VERSION
	.align		4
        /*0000*/ 	.byte	0x04, 0x37
        /*0002*/ 	.short	(.L_97 - .L_96)
.L_96:
        /*0004*/ 	.word	0x00000082


	//----- nvinfo : EIATTR_KPARAM_INFO
	.align		4
.L_97:
        /*0008*/ 	.byte	0x04, 0x17
        /*000a*/ 	.short	(.L_99 - .L_98)
.L_98:
        /*000c*/ 	.word	0x00000000
        /*0010*/ 	.short	0x0002
        /*0012*/ 	.short	0x0010
        /*0014*/ 	.byte	0x00, 0xf5, 0x21, 0x00


	//----- nvinfo : EIATTR_KPARAM_INFO
	.align		4
.L_99:
        /*0018*/ 	.byte	0x04, 0x17
        /*001a*/ 	.short	(.L_101 - .L_100)
.L_100:
        /*001c*/ 	.word	0x00000000
        /*0020*/ 	.short	0x0001
        /*0022*/ 	.short	0x0008
        /*0024*/ 	.byte	0x00, 0xf5, 0x21, 0x00


	//----- nvinfo : EIATTR_KPARAM_INFO
	.align		4
.L_101:
        /*0028*/ 	.byte	0x04, 0x17
        /*002a*/ 	.short	(.L_103 - .L_102)
.L_102:
        /*002c*/ 	.word	0x00000000
        /*0030*/ 	.short	0x0000
        /*0032*/ 	.short	0x0000
        /*0034*/ 	.byte	0x00, 0xf5, 0x21, 0x00


	//----- nvinfo : EIATTR_SPARSE_MMA_MASK
	.align		4
.L_103:
        /*0038*/ 	.byte	0x03, 0x50
        /*003a*/ 	.short	0x0000


	//----- nvinfo : EIATTR_MAXREG_COUNT
	.align		4
        /*003c*/ 	.byte	0x03, 0x1b
        /*003e*/ 	.short	0x00ff


	//----- nvinfo : EIATTR_MERCURY_ISA_VERSION
	.align		4
        /*0040*/ 	.byte	0x03, 0x5f
        /*0042*/ 	.short	0x0101


	//----- nvinfo : EIATTR_VRC_CTA_INIT_COUNT
	.align		4
        /*0044*/ 	.byte	0x02, 0x4a
	.zero		1
	.zero		1


	//----- nvinfo : EIATTR_EXIT_INSTR_OFFSETS
	.align		4
        /*0048*/ 	.byte	0x04, 0x1c
        /*004a*/ 	.short	(.L_105 - .L_104)


	//   ....[0]....
.L_104:
        /*004c*/ 	.word	0x00000090


	//----- nvinfo : EIATTR_CBANK_PARAM_SIZE
	.align		4
.L_105:
        /*0050*/ 	.byte	0x03, 0x19
        /*0052*/ 	.short	0x0018


	//----- nvinfo : EIATTR_PARAM_CBANK
	.align		4
        /*0054*/ 	.byte	0x04, 0x0a
        /*0056*/ 	.short	(.L_107 - .L_106)
	.align		4
.L_106:
        /*0058*/ 	.word	index@(.nv.constant0._Z5mul_fPfS_S_)
        /*005c*/ 	.short	0x0380
        /*005e*/ 	.short	0x0018


	//----- nvinfo : EIATTR_SW_WAR
	.align		4
.L_107:
        /*0060*/ 	.byte	0x04, 0x36
        /*0062*/ 	.short	(.L_109 - .L_108)
.L_108:
        /*0064*/ 	.word	0x00000008
.L_109:


//--------------------- .nv.info._Z3a_fPfS_S_     --------------------------
	.section	.nv.info._Z3a_fPfS_S_,"",@"SHT_CUDA_INFO"
	.sectionflags	@""
	.align	4


	//----- nvinfo : EIATTR_CUDA_API_VERSION
	.align		4
        /*0000*/ 	.byte	0x04, 0x37
        /*0002*/ 	.short	(.L_111 - .L_110)
.L_110:
        /*0004*/ 	.word	0x00000082


	//----- nvinfo : EIATTR_KPARAM_INFO
	.align		4
.L_111:
        /*0008*/ 	.byte	0x04, 0x17
        /*000a*/ 	.short	(.L_113 - .L_112)
.L_112:
        /*000c*/ 	.word	0x00000000
        /*0010*/ 	.short	0x0002
        /*0012*/ 	.short	0x0010
        /*0014*/ 	.byte	0x00, 0xf5, 0x21, 0x00


	//----- nvinfo : EIATTR_KPARAM_INFO
	.align		4
.L_113:
        /*0018*/ 	.byte	0x04, 0x17
        /*001a*/ 	.short	(.L_115 - .L_114)
.L_114:
        /*001c*/ 	.word	0x00000000
        /*0020*/ 	.short	0x0001
        /*0022*/ 	.short	0x0008
        /*0024*/ 	.byte	0x00, 0xf5, 0x21, 0x00


	//----- nvinfo : EIATTR_KPARAM_INFO
	.align		4
.L_115:
        /*0028*/ 	.byte	0x04, 0x17
        /*002a*/ 	.short	(.L_117 - .L_116)
.L_116:
        /*002c*/ 	.word	0x00000000
        /*0030*/ 	.short	0x0000
        /*0032*/ 	.short	0x0000
        /*0034*/ 	.byte	0x00, 0xf5, 0x21, 0x00


	//----- nvinfo : EIATTR_SPARSE_MMA_MASK
	.align		4
.L_117:
        /*0038*/ 	.byte	0x03, 0x50
        /*003a*/ 	.short	0x0000


	//----- nvinfo : EIATTR_MAXREG_COUNT
	.align		4
        /*003c*/ 	.byte	0x03, 0x1b
        /*003e*/ 	.short	0x00ff


	//----- nvinfo : EIATTR_MERCURY_ISA_VERSION
	.align		4
        /*0040*/ 	.byte	0x03, 0x5f
        /*0042*/ 	.short	0x0101


	//----- nvinfo : EIATTR_VRC_CTA_INIT_COUNT
	.align		4
        /*0044*/ 	.byte	0x02, 0x4a
	.zero		1
	.zero		1


	//----- nvinfo : EIATTR_EXIT_INSTR_OFFSETS
	.align		4
        /*0048*/ 	.byte	0x04, 0x1c
        /*004a*/ 	.short	(.L_119 - .L_118)


	//   ....[0]....
.L_118:
        /*004c*/ 	.word	0x00000090


	//----- nvinfo : EIATTR_CBANK_PARAM_SIZE
	.align		4
.L_119:
        /*0050*/ 	.byte	0x03, 0x19
        /*0052*/ 	.short	0x0018


	//----- nvinfo : EIATTR_PARAM_CBANK
	.align		4
        /*0054*/ 	.byte	0x04, 0x0a
        /*0056*/ 	.short	(.L_121 - .L_120)
	.align		4
.L_120:
        /*0058*/ 	.word	index@(.nv.constant0._Z3a_fPfS_S_)
        /*005c*/ 	.short	0x0380
        /*005e*/ 	.short	0x0018


	//----- nvinfo : EIATTR_SW_WAR
	.align		4
.L_121:
        /*0060*/ 	.byte	0x04, 0x36
        /*0062*/ 	.short	(.L_123 - .L_122)
.L_122:
        /*0064*/ 	.word	0x00000008
.L_123:


//--------------------- .nv.callgraph             --------------------------
	.section	.nv.callgraph,"",@"SHT_CUDA_CALLGRAPH"
	.align	4
	.sectionentsize	8
	.align		4
        /*0000*/ 	.word	0x00000000
	.align		4
        /*0004*/ 	.word	0xffffffff
	.align		4
        /*0008*/ 	.word	0x00000000
	.align		4
        /*000c*/ 	.word	0xfffffffe
	.align		4
        /*0010*/ 	.word	0x00000000
	.align		4
        /*0014*/ 	.word	0xfffffffd
	.align		4
        /*0018*/ 	.word	0x00000000
	.align		4
        /*001c*/ 	.word	0xfffffffc


//--------------------- .text._Z6sqrt_dPdS_       --------------------------
	.section	.text._Z6sqrt_dPdS_,"ax",@progbits
	.align	128
        .global         _Z6sqrt_dPdS_
        .type           _Z6sqrt_dPdS_,@function
        .size           _Z6sqrt_dPdS_,(.L_x_12 - _Z6sqrt_dPdS_)
        .other          _Z6sqrt_dPdS_,@"STO_CUDA_ENTRY STV_DEFAULT"
_Z6sqrt_dPdS_:
.text._Z6sqrt_dPdS_:
[----:B------:R-:W-:Y:S08]  /*0000*/  LDC R1, c[0x0][0x37c] ;  /* 0x0000df00ff017b82 */ /* 0x000ff00000000800 */
[----:B------:R-:W0:Y:S01]  /*0010*/  LDC.64 R2, c[0x0][0x388] ;  /* 0x0000e200ff027b82 */ /* 0x000e220000000a00 */
[----:B------:R-:W0:Y:S02]  /*0020*/  LDCU.64 UR4, c[0x0][0x358] ;  /* 0x00006b00ff0477ac */ /* 0x000e240008000a00 */
[----:B0-----:R-:W5:Y:S01]  /*0030*/  LDG.E.64 R2, desc[UR4][R2.64] ;  /* 0x0000000402027981 */ /* 0x001f62000c1e1b00 */
[----:B------:R-:W-:-:S07]  /*0040*/  MOV R0, 0x60 ;  /* 0x0000006000007802 */ /* 0x000fce0000000f00 */
[----:B-----5:R-:W-:Y:S05]  /*0050*/  CALL.REL.NOINC `($__internal_0_$__cuda_sm20_dsqrt_rz_f64) ;  /* 0x0000000000147944 */ /* 0x020fea0003c00000 */
[----:B------:R-:W0:Y:S01]  /*0060*/  LDC.64 R4, c[0x0][0x380] ;  /* 0x0000e000ff047b82 */ /* 0x000e220000000a00 */
[----:B------:R-:W-:Y:S02]  /*0070*/  IMAD.MOV.U32 R2, RZ, RZ, R6 ;  /* 0x000000ffff027224 */ /* 0x000fe400078e0006 */
[----:B------:R-:W-:-:S05]  /*0080*/  IMAD.MOV.U32 R3, RZ, RZ, R7 ;  /* 0x000000ffff037224 */ /* 0x000fca00078e0007 */
[----:B0-----:R-:W-:Y:S01]  /*0090*/  STG.E.64 desc[UR4][R4.64], R2 ;  /* 0x0000000204007986 */ /* 0x001fe2000c101b04 */
[----:B------:R-:W-:Y:S05]  /*00a0*/  EXIT ;  /* 0x000000000000794d */ /* 0x000fea0003800000 */
        .weak           $__internal_0_$__cuda_sm20_dsqrt_rz_f64
        .type           $__internal_0_$__cuda_sm20_dsqrt_rz_f64,@function
        .size           $__internal_0_$__cuda_sm20_dsqrt_rz_f64,(.L_x_12 - $__internal_0_$__cuda_sm20_dsqrt_rz_f64)
$__internal_0_$__cuda_sm20_dsqrt_rz_f64:
[----:B------:R-:W-:Y:S01]  /*00b0*/  SHF.L.U32 R4, R3, 0x1, RZ ;  /* 0x0000000103047819 */ /* 0x000fe200000006ff */
[--C-:B------:R-:W-:Y:S02]  /*00c0*/  IMAD.MOV.U32 R5, RZ, RZ, R3.reuse ;  /* 0x000000ffff057224 */ /* 0x100fe400078e0003 */
[----:B------:R-:W-:Y:S01]  /*00d0*/  IMAD.MOV.U32 R13, RZ, RZ, R2 ;  /* 0x000000ffff0d7224 */ /* 0x000fe200078e0002 */
[----:B------:R-:W-:Y:S02]  /*00e0*/  LEA.HI R6, R4, 0xffffffff, RZ, 0xb ;  /* 0xffffffff04067811 */ /* 0x000fe400078f58ff */
[----:B------:R-:W-:Y:S02]  /*00f0*/  SHF.R.U32.HI R4, RZ, 0x1f, R3 ;  /* 0x0000001fff047819 */ /* 0x000fe40000011603 */
[----:B------:R-:W-:-:S04]  /*0100*/  ISETP.GT.U32.AND P0, PT, R6, 0x7fd, PT ;  /* 0x000007fd0600780c */ /* 0x000fc80003f04070 */
[----:B------:R-:W-:-:S13]  /*0110*/  ISETP.NE.OR P0, PT, R4, RZ, P0 ;  /* 0x000000ff0400720c */ /* 0x000fda0000705670 */
[----:B------:R-:W-:Y:S05]  /*0120*/  @!P0 BRA `(.L_x_0) ;  /* 0x0000000000448947 */ /* 0x000fea0003800000 */
[----:B------:R-:W-:-:S14]  /*0130*/  DSETP.GEU.AND P0, PT, R2, RZ, PT ;  /* 0x000000ff0200722a */ /* 0x000fdc0003f0e000 */
[----:B------:R-:W-:Y:S01]  /*0140*/  @!P0 MOV R4, 0x0 ;  /* 0x0000000000048802 */ /* 0x000fe20000000f00 */
[----:B------:R-:W-:Y:S01]  /*0150*/  @!P0 IMAD.MOV.U32 R5, RZ, RZ, -0x80000 ;  /* 0xfff80000ff058424 */ /* 0x000fe200078e00ff */
[----:B------:R-:W-:Y:S06]  /*0160*/  @!P0 BRA `(.L_x_1) ;  /* 0x0000000000988947 */ /* 0x000fec0003800000 */
[----:B------:R-:W-:-:S06]  /*0170*/  DSETP.NEU.AND P0, PT, |R2|, +INF , PT ;  /* 0x7ff000000200742a */ /* 0x000fcc0003f0d200 */
[----:B------:R-:W-:-:S14]  /*0180*/  DSETP.NEU.AND P0, PT, R2, RZ, P0 ;  /* 0x000000ff0200722a */ /* 0x000fdc000070d000 */
[----:B------:R-:W-:Y:S01]  /*0190*/  @!P0 IMAD.MOV.U32 R4, RZ, RZ, R2 ;  /* 0x000000ffff048224 */ /* 0x000fe200078e0002 */
[----:B------:R-:W-:Y:S01]  /*01a0*/  @!P0 MOV R5, R3 ;  /* 0x0000000300058202 */ /* 0x000fe20000000f00 */
[----:B------:R-:W-:Y:S06]  /*01b0*/  @!P0 BRA `(.L_x_1) ;  /* 0x0000000000848947 */ /* 0x000fec0003800000 */
[----:B------:R-:W-:-:S14]  /*01c0*/  DSETP.GTU.AND P0, PT, |R2|, +INF , PT ;  /* 0x7ff000000200742a */ /* 0x000fdc0003f0c200 */
[----:B------:R-:W-:Y:S01]  /*01d0*/  @P0 LOP3.LUT R5, R3, 0x80000, RZ, 0xfc, !PT ;  /* 0x0008000003050812 */ /* 0x000fe200078efcff */
[----:B------:R-:W-:Y:S01]  /*01e0*/  @P0 IMAD.MOV.U32 R4, RZ, RZ, R13 ;  /* 0x000000ffff040224 */ /* 0x000fe200078e000d */
[----:B------:R-:W-:Y:S06]  /*01f0*/  @P0 BRA `(.L_x_1) ;  /* 0x0000000000740947 */ /* 0x000fec0003800000 */
[----:B------:R-:W-:Y:S01]  /*0200*/  DMUL R4, R2, 1.80143985094819840000e+16 ;  /* 0x4350000002047828 */ /* 0x000fe20000000000 */
[----:B------:R-:W-:-:S09]  /*0210*/  IMAD.MOV.U32 R2, RZ, RZ, 0x36 ;  /* 0x00000036ff027424 */ /* 0x000fd200078e00ff */
[----:B------:R-:W-:Y:S01]  /*0220*/  MOV R13, R4 ;  /* 0x00000004000d7202 */ /* 0x000fe20000000f00 */
[----:B------:R-:W-:Y:S06]  /*0230*/  BRA `(.L_x_2) ;  /* 0x0000000000047947 */ /* 0x000fec0003800000 */
.L_x_0:
[----:B------:R-:W-:-:S07]  /*0240*/  IMAD.MOV.U32 R2, RZ, RZ, RZ ;  /* 0x000000ffff027224 */ /* 0x000fce00078e00ff */
.L_x_2:
[----:B------:R-:W-:Y:S01]  /*0250*/  LOP3.LUT R3, R6, 0xfffffffe, RZ, 0xc0, !PT ;  /* 0xfffffffe06037812 */ /* 0x000fe200078ec0ff */
[----:B------:R-:W-:-:S03]  /*0260*/  IMAD.MOV.U32 R6, RZ, RZ, R13 ;  /* 0x000000ffff067224 */ /* 0x000fc600078e000d */
[C---:B------:R-:W-:Y:S02]  /*0270*/  IADD3 R4, PT, PT, R3.reuse, -0x3fe, RZ ;  /* 0xfffffc0203047810 */ /* 0x040fe40007ffe0ff */
[----:B------:R-:W-:-:S03]  /*0280*/  IADD3 R3, PT, PT, R3, -0x3fe, -R2 ;  /* 0xfffffc0203037810 */ /* 0x000fc60007ffe802 */
[----:B------:R-:W-:Y:S02]  /*0290*/  IMAD R5, R4, -0x100000, R5 ;  /* 0xfff0000004057824 */ /* 0x000fe400078e0205 */
[----:B------:R-:W-:-:S03]  /*02a0*/  IMAD.MOV.U32 R4, RZ, RZ, R13 ;  /* 0x000000ffff047224 */ /* 0x000fc600078e000d */
[----:B------:R-:W-:Y:S01]  /*02b0*/  IADD3 R7, PT, PT, R5, -0x100000, RZ ;  /* 0xfff0000005077810 */ /* 0x000fe20007ffe0ff */
[----:B------:R-:W0:Y:S08]  /*02c0*/  F2F.F32.F64 R16, R4 ;  /* 0x0000000400107310 */ /* 0x000e300000301000 */
[----:B0-----:R-:W0:Y:S08]  /*02d0*/  MUFU.RSQ R16, R16 ;  /* 0x0000001000107308 */ /* 0x001e300000001400 */
[----:B0-----:R-:W0:Y:S02]  /*02e0*/  F2F.F64.F32 R8, R16 ;  /* 0x0000001000087310 */ /* 0x001e240000201800 */
[----:B0-----:R-:W-:-:S08]  /*02f0*/  DMUL R10, R8, R8 ;  /* 0x00000008080a7228 */ /* 0x001fd00000000000 */
[----:B------:R-:W-:-:S08]  /*0300*/  DFMA R10, R6, -R10, 0.5 ;  /* 0x3fe00000060a742b */ /* 0x000fd0000000080a */
[----:B------:R-:W-:-:S08]  /*0310*/  DFMA R10, R8, R10, R8 ;  /* 0x0000000a080a722b */ /* 0x000fd00000000008 */
[-C--:B------:R-:W-:Y:S02]  /*0320*/  DMUL R8, R4, R10.reuse ;  /* 0x0000000a04087228 */ /* 0x080fe40000000000 */
[----:B------:R-:W-:Y:S01]  /*0330*/  DMUL R6, R6, R10 ;  /* 0x0000000a06067228 */ /* 0x000fe20000000000 */
[----:B------:R-:W-:Y:S01]  /*0340*/  IADD3 R15, PT, PT, R11, -0x100000, RZ ;  /* 0xfff000000b0f7810 */ /* 0x000fe20007ffe0ff */
[----:B------:R-:W-:-:S04]  /*0350*/  IMAD.MOV.U32 R14, RZ, RZ, R10 ;  /* 0x000000ffff0e7224 */ /* 0x000fc800078e000a */
[----:B------:R-:W-:Y:S02]  /*0360*/  DFMA R12, -R8, R8, R4 ;  /* 0x00000008080c722b */ /* 0x000fe40000000104 */
[----:B------:R-:W-:-:S06]  /*0370*/  DFMA R6, R10, -R6, 0.5 ;  /* 0x3fe000000a06742b */ /* 0x000fcc0000000806 */
[----:B------:R-:W-:Y:S02]  /*0380*/  DFMA R12, R12, R14, R8 ;  /* 0x0000000e0c0c722b */ /* 0x000fe40000000008 */
[----:B------:R-:W-:-:S06]  /*0390*/  DFMA R6, R14, R6, R14 ;  /* 0x000000060e06722b */ /* 0x000fcc000000000e */
[----:B------:R-:W-:-:S08]  /*03a0*/  DFMA R4, -R12, R12, R4 ;  /* 0x0000000c0c04722b */ /* 0x000fd00000000104 */
[----:B------:R-:W-:-:S10]  /*03b0*/  DFMA.RZ R4, R4, R6, R12 ;  /* 0x000000060404722b */ /* 0x000fd4000000c00c */
[----:B------:R-:W-:-:S07]  /*03c0*/  LEA R5, R3, R5, 0x13 ;  /* 0x0000000503057211 */ /* 0x000fce00078e98ff */
.L_x_1:
[----:B------:R-:W-:Y:S01]  /*03d0*/  IMAD.MOV.U32 R2, RZ, RZ, R0 ;  /* 0x000000ffff027224 */ /* 0x000fe200078e0000 */
[----:B------:R-:W-:Y:S01]  /*03e0*/  MOV R3, 0x0 ;  /* 0x0000000000037802 */ /* 0x000fe20000000f00 */
[----:B------:R-:W-:Y:S01]  /*03f0*/  IMAD.MOV.U32 R6, RZ, RZ, R4 ;  /* 0x000000ffff067224 */ /* 0x000fe200078e0004 */
[----:B------:R-:W-:Y:S02]  /*0400*/  MOV R7, R5 ;  /* 0x0000000500077202 */ /* 0x000fe40000000f00 */
[----:B------:R-:W-:Y:S05]  /*0410*/  RET.REL.NODEC R2 `(_Z6sqrt_dPdS_) ;  /* 0xfffffff802f87950 */ /* 0x000fea0003c3ffff */
.L_x_3:
[----:B------:R-:W-:-:S00]  /*0420*/  BRA `(.L_x_3) ;  /* 0xfffffffc00fc7947 */ /* 0x000fc0000383ffff */
[----:B------:R-:W-:-:S00]  /*0430*/  NOP ;  /* 0x0000000000007918 */ /* 0x000fc00000000000 */
        /* <DEDUP_REMOVED lines=12> */
.L_x_12:


//--------------------- .text._Z5mul_dPdS_S_      --------------------------
	.section	.text._Z5mul_dPdS_S_,"ax",@progbits
	.align	128
        .global         _Z5mul_dPdS_S_
        .type           _Z5mul_dPdS_S_,@function
        .size           _Z5mul_dPdS_S_,(.L_x_15 - _Z5mul_dPdS_S_)
        .other          _Z5mul_dPdS_S_,@"STO_CUDA_ENTRY STV_DEFAULT"
_Z5mul_dPdS_S_:
.text._Z5mul_dPdS_S_:
[----:B------:R-:W-:Y:S08]  /*0000*/  LDC R1, c[0x0][0x37c] ;  /* 0x0000df00ff017b82 */ /* 0x000ff00000000800 */
[----:B------:R-:W0:Y:S01]  /*0010*/  LDC.64 R2, c[0x0][0x388] ;  /* 0x0000e200ff027b82 */ /* 0x000e220000000a00 */
[----:B------:R-:W0:Y:S07]  /*0020*/  LDCU.64 UR4, c[0x0][0x358] ;  /* 0x00006b00ff0477ac */ /* 0x000e2e0008000a00 */
[----:B------:R-:W1:Y:S01]  /*0030*/  LDC.64 R4, c[0x0][0x390] ;  /* 0x0000e400ff047b82 */ /* 0x000e620000000a00 */
[----:B0-----:R-:W2:Y:S04]  /*0040*/  LDG.E.64 R2, desc[UR4][R2.64] ;  /* 0x0000000402027981 */ /* 0x001ea8000c1e1b00 */
[----:B-1----:R-:W2:Y:S03]  /*0050*/  LDG.E.64 R4, desc[UR4][R4.64] ;  /* 0x0000000404047981 */ /* 0x002ea6000c1e1b00 */
[----:B------:R-:W0:Y:S01]  /*0060*/  LDC.64 R8, c[0x0][0x380] ;  /* 0x0000e000ff087b82 */ /* 0x000e220000000a00 */
[----:B--2---:R-:W-:-:S07]  /*0070*/  DMUL.RZ R6, R2, R4 ;  /* 0x0000000402067228 */ /* 0x004fce000000c000 */
[----:B0-----:R-:W-:Y:S01]  /*0080*/  STG.E.64 desc[UR4][R8.64], R6 ;  /* 0x0000000608007986 */ /* 0x001fe2000c101b04 */
[----:B------:R-:W-:Y:S05]  /*0090*/  EXIT ;  /* 0x000000000000794d */ /* 0x000fea0003800000 */
.L_x_4:
        /* <DEDUP_REMOVED lines=14> */
.L_x_15:


//--------------------- .text._Z3a_dPdS_S_        --------------------------
	.section	.text._Z3a_dPdS_S_,"ax",@progbits
	.align	128
        .global         _Z3a_dPdS_S_
        .type           _Z3a_dPdS_S_,@function
        .size           _Z3a_dPdS_S_,(.L_x_16 - _Z3a_dPdS_S_)
        .other          _Z3a_dPdS_S_,@"STO_CUDA_ENTRY STV_DEFAULT"
_Z3a_dPdS_S_:
.text._Z3a_dPdS_S_:
[----:B------:R-:W-:Y:S08]  /*0000*/  LDC R1, c[0x0][0x37c] ;  /* 0x0000df00ff017b82 */ /* 0x000ff00000000800 */
[----:B------:R-:W0:Y:S01]  /*0010*/  LDC.64 R2, c[0x0][0x388] ;  /* 0x0000e200ff027b82 */ /* 0x000e220000000a00 */
[----:B------:R-:W0:Y:S07]  /*0020*/  LDCU.64 UR4, c[0x0][0x358] ;  /* 0x00006b00ff0477ac */ /* 0x000e2e0008000a00 */
[----:B------:R-:W1:Y:S01]  /*0030*/  LDC.64 R4, c[0x0][0x390] ;  /* 0x0000e400ff047b82 */ /* 0x000e620000000a00 */
[----:B0-----:R-:W2:Y:S04]  /*0040*/  LDG.E.64 R2, desc[UR4][R2.64] ;  /* 0x0000000402027981 */ /* 0x001ea8000c1e1b00 */
[----:B-1----:R-:W2:Y:S03]  /*0050*/  LDG.E.64 R4, desc[UR4][R4.64] ;  /* 0x0000000404047981 */ /* 0x002ea6000c1e1b00 */
[----:B------:R-:W0:Y:S01]  /*0060*/  LDC.64 R8, c[0x0][0x380] ;  /* 0x0000e000ff087b82 */ /* 0x000e220000000a00 */
[----:B--2---:R-:W-:-:S07]  /*0070*/  DADD.RZ R6, R2, R4 ;  /* 0x0000000002067229 */ /* 0x004fce000000c004 */
[----:B0-----:R-:W-:Y:S01]  /*0080*/  STG.E.64 desc[UR4][R8.64], R6 ;  /* 0x0000000608007986 */ /* 0x001fe2000c101b04 */
[----:B------:R-:W-:Y:S05]  /*0090*/  EXIT ;  /* 0x000000000000794d */ /* 0x000fea0003800000 */
.L_x_5:
        /* <DEDUP_REMOVED lines=14> */
.L_x_16:


//--------------------- .text._Z6sqrt_fPfS_       --------------------------
	.section	.text._Z6sqrt_fPfS_,"ax",@progbits
	.align	128
        .global         _Z6sqrt_fPfS_
        .type           _Z6sqrt_fPfS_,@function
        .size           _Z6sqrt_fPfS_,(.L_x_13 - _Z6sqrt_fPfS_)
        .other          _Z6sqrt_fPfS_,@"STO_CUDA_ENTRY STV_DEFAULT"
_Z6sqrt_fPfS_:
.text._Z6sqrt_fPfS_:
[----:B------:R-:W-:Y:S08]  /*0000*/  LDC R1, c[0x0][0x37c] ;  /* 0x0000df00ff017b82 */ /* 0x000ff00000000800 */
[----:B------:R-:W0:Y:S01]  /*0010*/  LDC.64 R2, c[0x0][0x388] ;  /* 0x0000e200ff027b82 */ /* 0x000e220000000a00 */
[----:B------:R-:W0:Y:S02]  /*0020*/  LDCU.64 UR4, c[0x0][0x358] ;  /* 0x00006b00ff0477ac */ /* 0x000e240008000a00 */
[----:B0-----:R-:W2:Y:S02]  /*0030*/  LDG.E R0, desc[UR4][R2.64] ;  /* 0x0000000402007981 */ /* 0x001ea4000c1e1900 */
[----:B--2---:R-:W-:-:S04]  /*0040*/  IADD3 R4, PT, PT, R0, -0xd000000, RZ ;  /* 0xf300000000047810 */ /* 0x004fc80007ffe0ff */
[----:B------:R-:W-:-:S13]  /*0050*/  ISETP.GT.U32.AND P0, PT, R4, 0x727fffff, PT ;  /* 0x727fffff0400780c */ /* 0x000fda0003f04070 */
[----:B------:R-:W-:Y:S05]  /*0060*/  @!P0 BRA `(.L_x_6) ;  /* 0x00000000000c8947 */ /* 0x000fea0003800000 */
[----:B------:R-:W-:-:S07]  /*0070*/  MOV R6, 0x90 ;  /* 0x0000009000067802 */ /* 0x000fce0000000f00 */
[----:B------:R-:W-:Y:S05]  /*0080*/  CALL.REL.NOINC `($__internal_1_$__cuda_sm20_sqrt_rz_f32_slowpath) ;  /* 0x0000000000347944 */ /* 0x000fea0003c00000 */
[----:B------:R-:W-:Y:S05]  /*0090*/  BRA `(.L_x_7) ;  /* 0x0000000000247947 */ /* 0x000fea0003800000 */
.L_x_6:
[----:B------:R-:W0:Y:S02]  /*00a0*/  MUFU.RSQ R3, R0 ;  /* 0x0000000000037308 */ /* 0x000e240000001400 */
[----:B0-----:R-:W-:Y:S01]  /*00b0*/  FMUL.FTZ R2, R0, R3 ;  /* 0x0000000300027220 */ /* 0x001fe20000410000 */
[----:B------:R-:W-:-:S03]  /*00c0*/  FMUL.FTZ R3, R3, 0.5 ;  /* 0x3f00000003037820 */ /* 0x000fc60000410000 */
[----:B------:R-:W-:-:S04]  /*00d0*/  FADD.FTZ R4, -R2, -RZ ;  /* 0x800000ff02047221 */ /* 0x000fc80000010100 */
[----:B------:R-:W-:-:S04]  /*00e0*/  FFMA R5, R3, R4, 0.5 ;  /* 0x3f00000003057423 */ /* 0x000fc80000000004 */
[----:B------:R-:W-:-:S04]  /*00f0*/  FFMA R5, R2, R5, R2 ;  /* 0x0000000502057223 */ /* 0x000fc80000000002 */
[----:B------:R-:W-:-:S04]  /*0100*/  FADD.FTZ R2, -R5, -RZ ;  /* 0x800000ff05027221 */ /* 0x000fc80000010100 */
[----:B------:R-:W-:-:S04]  /*0110*/  FFMA R2, R5, R2, R0 ;  /* 0x0000000205027223 */ /* 0x000fc80000000000 */
[----:B------:R-:W-:-:S07]  /*0120*/  FFMA.RZ R5, R3, R2, R5 ;  /* 0x0000000203057223 */ /* 0x000fce000000c005 */
.L_x_7:
[----:B------:R-:W0:Y:S02]  /*0130*/  LDC.64 R2, c[0x0][0x380] ;  /* 0x0000e000ff027b82 */ /* 0x000e240000000a00 */
[----:B0-----:R-:W-:Y:S01]  /*0140*/  STG.E desc[UR4][R2.64], R5 ;  /* 0x0000000502007986 */ /* 0x001fe2000c101904 */
[----:B------:R-:W-:Y:S05]  /*0150*/  EXIT ;  /* 0x000000000000794d */ /* 0x000fea0003800000 */
        .weak           $__internal_1_$__cuda_sm20_sqrt_rz_f32_slowpath
        .type           $__internal_1_$__cuda_sm20_sqrt_rz_f32_slowpath,@function
        .size           $__internal_1_$__cuda_sm20_sqrt_rz_f32_slowpath,(.L_x_13 - $__internal_1_$__cuda_sm20_sqrt_rz_f32_slowpath)
$__internal_1_$__cuda_sm20_sqrt_rz_f32_slowpath:
[----:B------:R-:W-:-:S13]  /*0160*/  LOP3.LUT P0, RZ, R0, 0x7fffffff, RZ, 0xc0, !PT ;  /* 0x7fffffff00ff7812 */ /* 0x000fda000780c0ff */
[----:B------:R-:W-:Y:S01]  /*0170*/  @!P0 MOV R2, R0 ;  /* 0x0000000000028202 */ /* 0x000fe20000000f00 */
[----:B------:R-:W-:Y:S06]  /*0180*/  @!P0 BRA `(.L_x_8) ;  /* 0x0000000000508947 */ /* 0x000fec0003800000 */
[----:B------:R-:W-:-:S13]  /*0190*/  FSETP.GEU.FTZ.AND P0, PT, R0, RZ, PT ;  /* 0x000000ff0000720b */ /* 0x000fda0003f1e000 */
[----:B------:R-:W-:Y:S01]  /*01a0*/  @!P0 MOV R2, 0x7fffffff ;  /* 0x7fffffff00028802 */ /* 0x000fe20000000f00 */
[----:B------:R-:W-:Y:S06]  /*01b0*/  @!P0 BRA `(.L_x_8) ;  /* 0x0000000000448947 */ /* 0x000fec0003800000 */
[----:B------:R-:W-:-:S13]  /*01c0*/  FSETP.GTU.FTZ.AND P0, PT, |R0|, +INF , PT ;  /* 0x7f8000000000780b */ /* 0x000fda0003f1c200 */
[----:B------:R-:W-:Y:S01]  /*01d0*/  @P0 FADD.FTZ R2, R0, 1 ;  /* 0x3f80000000020421 */ /* 0x000fe20000010000 */
[----:B------:R-:W-:Y:S06]  /*01e0*/  @P0 BRA `(.L_x_8) ;  /* 0x0000000000380947 */ /* 0x000fec0003800000 */
[----:B------:R-:W-:-:S13]  /*01f0*/  FSETP.NEU.FTZ.AND P0, PT, |R0|, +INF , PT ;  /* 0x7f8000000000780b */ /* 0x000fda0003f1d200 */
[----:B------:R-:W-:Y:S01]  /*0200*/  @!P0 MOV R2, R0 ;  /* 0x0000000000028202 */ /* 0x000fe20000000f00 */
[----:B------:R-:W-:Y:S06]  /*0210*/  @!P0 BRA `(.L_x_8) ;  /* 0x00000000002c8947 */ /* 0x000fec0003800000 */
[----:B------:R-:W-:-:S04]  /*0220*/  FFMA R0, R0, 1.84467440737095516160e+19, RZ ;  /* 0x5f80000000007823 */ /* 0x000fc800000000ff */
        /* <DEDUP_REMOVED lines=8> */
[----:B------:R-:W-:-:S04]  /*02b0*/  FFMA.RZ R2, R3, R2, R5 ;  /* 0x0000000203027223 */ /* 0x000fc8000000c005 */
[----:B------:R-:W-:-:S07]  /*02c0*/  FMUL.FTZ R2, R2, 2.3283064365386962891e-10 ;  /* 0x2f80000002027820 */ /* 0x000fce0000410000 */
.L_x_8:
[----:B------:R-:W-:Y:S01]  /*02d0*/  HFMA2 R3, -RZ, RZ, 0, 0 ;  /* 0x00000000ff037431 */ /* 0x000fe200000001ff */
[----:B------:R-:W-:Y:S02]  /*02e0*/  MOV R5, R2 ;  /* 0x0000000200057202 */ /* 0x000fe40000000f00 */
[----:B------:R-:W-:-:S04]  /*02f0*/  MOV R2, R6 ;  /* 0x0000000600027202 */ /* 0x000fc80000000f00 */
[----:B------:R-:W-:Y:S05]  /*0300*/  RET.REL.NODEC R2 `(_Z6sqrt_fPfS_) ;  /* 0xfffffffc023c7950 */ /* 0x000fea0003c3ffff */
.L_x_9:
        /* <DEDUP_REMOVED lines=15> */
.L_x_13:


//--------------------- .text._Z5mul_fPfS_S_      --------------------------
	.section	.text._Z5mul_fPfS_S_,"ax",@progbits
	.align	128
        .global         _Z5mul_fPfS_S_
        .type           _Z5mul_fPfS_S_,@function
        .size           _Z5mul_fPfS_S_,(.L_x_18 - _Z5mul_fPfS_S_)
        .other          _Z5mul_fPfS_S_,@"STO_CUDA_ENTRY STV_DEFAULT"
_Z5mul_fPfS_S_:
.text._Z5mul_fPfS_S_:
[----:B------:R-:W-:Y:S08]  /*0000*/  LDC R1, c[0x0][0x37c] ;  /* 0x0000df00ff017b82 */ /* 0x000ff00000000800 */
[----:B------:R-:W0:Y:S01]  /*0010*/  LDC.64 R2, c[0x0][0x388] ;  /* 0x0000e200ff027b82 */ /* 0x000e220000000a00 */
[----:B------:R-:W0:Y:S07]  /*0020*/  LDCU.64 UR4, c[0x0][0x358] ;  /* 0x00006b00ff0477ac */ /* 0x000e2e0008000a00 */
[----:B------:R-:W1:Y:S01]  /*0030*/  LDC.64 R4, c[0x0][0x390] ;  /* 0x0000e400ff047b82 */ /* 0x000e620000000a00 */
[----:B0-----:R-:W2:Y:S04]  /*0040*/  LDG.E R2, desc[UR4][R2.64] ;  /* 0x0000000402027981 */ /* 0x001ea8000c1e1900 */
[----:B-1----:R-:W2:Y:S03]  /*0050*/  LDG.E R5, desc[UR4][R4.64] ;  /* 0x0000000404057981 */ /* 0x002ea6000c1e1900 */
[----:B------:R-:W0:Y:S01]  /*0060*/  LDC.64 R6, c[0x0][0x380] ;  /* 0x0000e000ff067b82 */ /* 0x000e220000000a00 */
[----:B--2---:R-:W-:-:S05]  /*0070*/  FMUL.RZ R9, R2, R5 ;  /* 0x0000000502097220 */ /* 0x004fca000040c000 */
[----:B0-----:R-:W-:Y:S01]  /*0080*/  STG.E desc[UR4][R6.64], R9 ;  /* 0x0000000906007986 */ /* 0x001fe2000c101904 */
[----:B------:R-:W-:Y:S05]  /*0090*/  EXIT ;  /* 0x000000000000794d */ /* 0x000fea0003800000 */
.L_x_10:
        /* <DEDUP_REMOVED lines=14> */
.L_x_18:


//--------------------- .text._Z3a_fPfS_S_        --------------------------
	.section	.text._Z3a_fPfS_S_,"ax",@progbits
	.align	128
        .global         _Z3a_fPfS_S_
        .type           _Z3a_fPfS_S_,@function
        .size           _Z3a_fPfS_S_,(.L_x_19 - _Z3a_fPfS_S_)
        .other          _Z3a_fPfS_S_,@"STO_CUDA_ENTRY STV_DEFAULT"
_Z3a_fPfS_S_:
.text._Z3a_fPfS_S_:
[----:B------:R-:W-:Y:S08]  /*0000*/  LDC R1, c[0x0][0x37c] ;  /* 0x0000df00ff017b82 */ /* 0x000ff00000000800 */
[----:B------:R-:W0:Y:S01]  /*0010*/  LDC.64 R2, c[0x0][0x388] ;  /* 0x0000e200ff027b82 */ /* 0x000e220000000a00 */
[----:B------:R-:W0:Y:S07]  /*0020*/  LDCU.64 UR4, c[0x0][0x358] ;  /* 0x00006b00ff0477ac */ /* 0x000e2e0008000a00 */
[----:B------:R-:W1:Y:S01]  /*0030*/  LDC.64 R4, c[0x0][0x390] ;  /* 0x0000e400ff047b82 */ /* 0x000e620000000a00 */
[----:B0-----:R-:W2:Y:S04]  /*0040*/  LDG.E R2, desc[UR4][R2.64] ;  /* 0x0000000402027981 */ /* 0x001ea8000c1e1900 */
[----:B-1----:R-:W2:Y:S03]  /*0050*/  LDG.E R5, desc[UR4][R4.64] ;  /* 0x0000000404057981 */ /* 0x002ea6000c1e1900 */
[----:B------:R-:W0:Y:S01]  /*0060*/  LDC.64 R6, c[0x0][0x380] ;  /* 0x0000e000ff067b82 */ /* 0x000e220000000a00 */
[----:B--2---:R-:W-:-:S05]  /*0070*/  FADD.RZ R9, R2, R5 ;  /* 0x0000000502097221 */ /* 0x004fca000000c000 */
[----:B0-----:R-:W-:Y:S01]  /*0080*/  STG.E desc[UR4][R6.64], R9 ;  /* 0x0000000906007986 */ /* 0x001fe2000c101904 */
[----:B------:R-:W-:Y:S05]  /*0090*/  EXIT ;  /* 0x000000000000794d */ /* 0x000fea0003800000 */
.L_x_11:
        /* <DEDUP_REMOVED lines=14> */
.L_x_19:


//--------------------- .nv.shared.reserved.0     --------------------------
	.section	.nv.shared.reserved.0,"aw",@nobits
	.weak		__nv_reservedSMEM_offset_0_alias
	.size		__nv_reservedSMEM_offset_0_alias, 0, 64
	.other		__nv_reservedSMEM_offset_0_alias,@"STO_CUDA_RESERVED_SHARED STV_DEFAULT"
__nv_reservedSMEM_offset_0_alias:
	.zero		0
	.zero		64


//--------------------- .nv.constant0._Z6sqrt_dPdS_ --------------------------
	.section	.nv.constant0._Z6sqrt_dPdS_,"a",@progbits
	.sectionflags	@""
	.align	4
.nv.constant0._Z6sqrt_dPdS_:
	.zero		912


//--------------------- .nv.constant0._Z5mul_dPdS_S_ --------------------------
	.section	.nv.constant0._Z5mul_dPdS_S_,"a",@progbits
	.sectionflags	@""
	.align	4
.nv.constant0._Z5mul_dPdS_S_:
	.zero		920


//--------------------- .nv.constant0._Z3a_dPdS_S_ --------------------------
	.section	.nv.constant0._Z3a_dPdS_S_,"a",@progbits
	.sectionflags	@""
	.align	4
.nv.constant0._Z3a_dPdS_S_:
	.zero		920


//--------------------- .nv.constant0._Z6sqrt_fPfS_ --------------------------
	.section	.nv.constant0._Z6sqrt_fPfS_,"a",@progbits
	.sectionflags	@""
	.align	4
.nv.constant0._Z6sqrt_fPfS_:
	.zero		912


//--------------------- .nv.constant0._Z5mul_fPfS_S_ --------------------------
	.section	.nv.constant0._Z5mul_fPfS_S_,"a",@progbits
	.sectionflags	@""
	.align	4
.nv.constant0._Z5mul_fPfS_S_:
	.zero		920


//--------------------- .nv.constant0._Z3a_fPfS_S_ --------------------------
	.section	.nv.constant0._Z3a_fPfS_S_,"a",@progbits
	.sectionflags	@""
	.align	4
.nv.constant0._Z3a_fPfS_S_:
	.zero		920


//--------------------- SYMBOLS --------------------------

	.type		.nv.reservedSmem.offset0,@object
	.size		.nv.reservedSmem.offset0,0x4
